//
// Generated by NVIDIA NVVM Compiler
//
// Compiler Build ID: CL-36424714
// Cuda compilation tools, release 13.0, V13.0.88
// Based on NVVM 20.0.0
//

.version 9.0
.target sm_100
.address_size 64

	// .globl	_Z10piEstimatePdi
.global .align 4 .b8 precalc_xorwow_matrix[102400];
.global .align 4 .b8 precalc_xorwow_offset_matrix[102400];
.global .align 4 .b8 mrg32k3aM1[2304];
.global .align 4 .b8 mrg32k3aM2[2304];
.global .align 4 .b8 mrg32k3aM1SubSeq[2016];
.global .align 4 .b8 mrg32k3aM2SubSeq[2016];
.global .align 4 .b8 mrg32k3aM1Seq[2304];
.global .align 4 .b8 mrg32k3aM2Seq[2304];
.const .align 8 .b8 __cr_lgamma_table[72];
// _ZZ10piEstimatePdiE10shared_mem has been demoted

.visible .entry _Z10piEstimatePdi(
	.param .u64 .ptr .align 1 _Z10piEstimatePdi_param_0,
	.param .u32 _Z10piEstimatePdi_param_1
)
{
	.reg .pred 	%p<6>;
	.reg .b32 	%r<19>;
	.reg .b64 	%rd<4>;
	.reg .b64 	%fd<11>;
	// demoted variable
	.shared .align 8 .b8 _ZZ10piEstimatePdiE10shared_mem[2048];
	ld.param.u64 	%rd1, [_Z10piEstimatePdi_param_0];
	ld.param.u32 	%r10, [_Z10piEstimatePdi_param_1];
	mov.u32 	%r1, %ntid.x;
	mov.u32 	%r18, %ctaid.x;
	mov.u32 	%r3, %tid.x;
	mad.lo.s32 	%r4, %r1, %r18, %r3;
	shl.b32 	%r11, %r3, 3;
	mov.u32 	%r12, _ZZ10piEstimatePdiE10shared_mem;
	add.s32 	%r5, %r12, %r11;
	mov.b64 	%rd2, 0;
	st.shared.u64 	[%r5], %rd2;
	bar.sync 	0;
	setp.ge.u32 	%p1, %r4, %r10;
	@%p1 bra 	$L__BB0_4;
	ld.shared.f64 	%fd9, [%r5];
	mov.b32 	%r17, 0;
$L__BB0_2:
	add.f64 	%fd9, %fd9, 0d3FF0000000000000;
	add.s32 	%r17, %r17, %r1;
	add.s32 	%r14, %r4, %r17;
	setp.lt.u32 	%p2, %r14, %r10;
	@%p2 bra 	$L__BB0_2;
	st.shared.f64 	[%r5], %fd9;
$L__BB0_4:
	setp.lt.u32 	%p3, %r18, 2;
	@%p3 bra 	$L__BB0_7;
	ld.shared.f64 	%fd10, [%r5];
$L__BB0_6:
	shr.u32 	%r9, %r18, 1;
	shl.b32 	%r15, %r9, 3;
	add.s32 	%r16, %r5, %r15;
	ld.shared.f64 	%fd7, [%r16];
	add.f64 	%fd10, %fd7, %fd10;
	st.shared.f64 	[%r5], %fd10;
	setp.gt.u32 	%p4, %r18, 3;
	mov.u32 	%r18, %r9;
	@%p4 bra 	$L__BB0_6;
$L__BB0_7:
	bar.sync 	0;
	setp.ne.s32 	%p5, %r3, 0;
	@%p5 bra 	$L__BB0_9;
	ld.shared.f64 	%fd8, [_ZZ10piEstimatePdiE10shared_mem];
	cvta.to.global.u64 	%rd3, %rd1;
	st.global.f64 	[%rd3], %fd8;
$L__BB0_9:
	ret;

}


// ===== COMPILED SASS (sm_100) =====

	.target	sm_100

	.elftype	@"ET_EXEC"


//--------------------- .note.nv.tkinfo           --------------------------
	.section	.note.nv.tkinfo,"",@"SHT_NOTE"
	.sectionflags	@"SHF_NOTE_NV_TKINFO"
	.tkinfo
        /*0018*/ 	.word	0x00000002
        /*0030*/ 	.string	""
        /*0030*/ 	.string	"ptxas"
        /*0030*/ 	.string	"Cuda compilation tools, release 13.0, V13.0.88"
        /*0030*/ 	.string	"Build cuda_13.0.r13.0/compiler.36424714_0"
        /*0030*/ 	.string	"-arch sm_100 -m 64 "



//--------------------- .note.nv.cuinfo           --------------------------
	.section	.note.nv.cuinfo,"",@"SHT_NOTE"
	.sectionflags	@"SHF_NOTE_NV_CUINFO"
        /*0018*/ 	.short	0x0002
        /*001a*/ 	.short	0x0064
        /*001c*/ 	.short	0x0082
	.zero		2


//--------------------- .nv.info                  --------------------------
	.section	.nv.info,"",@"SHT_CUDA_INFO"
	.align	4


	//----- nvinfo : EIATTR_REGCOUNT
	.align		4
        /*0000*/ 	.byte	0x04, 0x2f
        /*0002*/ 	.short	(.L_10 - .L_9)
	.align		4
.L_9:
        /*0004*/ 	.word	index@(_Z10piEstimatePdi)
        /*0008*/ 	.word	0x0000000c


	//----- nvinfo : EIATTR_FRAME_SIZE
	.align		4
.L_10:
        /*000c*/ 	.byte	0x04, 0x11
        /*000e*/ 	.short	(.L_12 - .L_11)
	.align		4
.L_11:
        /*0010*/ 	.word	index@(_Z10piEstimatePdi)
        /*0014*/ 	.word	0x00000000


	//----- nvinfo : EIATTR_MIN_STACK_SIZE
	.align		4
.L_12:
        /*0018*/ 	.byte	0x04, 0x12
        /*001a*/ 	.short	(.L_14 - .L_13)
	.align		4
.L_13:
        /*001c*/ 	.word	index@(_Z10piEstimatePdi)
        /*0020*/ 	.word	0x00000000
.L_14:


//--------------------- .nv.compat                --------------------------
	.section	.nv.compat,"",@"SHT_CUDA_COMPAT_INFO"
	.align	4
        /*0000*/ 	.byte	0x02, 0x09, 0x00, 0x00, 0x02, 0x02, 0x01, 0x00, 0x02, 0x05, 0x05, 0x00, 0x03, 0x07, 0x01, 0x01
        /*0010*/ 	.byte	0x02, 0x03, 0x00, 0x00, 0x02, 0x06, 0x01, 0x00, 0x04, 0x0b, 0x08, 0x00, 0x01, 0x00, 0x00, 0x00
        /*0020*/ 	.byte	0x00, 0x00, 0x00, 0x00


//--------------------- .nv.info._Z10piEstimatePdi --------------------------
	.section	.nv.info._Z10piEstimatePdi,"",@"SHT_CUDA_INFO"
	.sectionflags	@""
	.align	4


	//----- nvinfo : EIATTR_CUDA_API_VERSION
	.align		4
        /*0000*/ 	.byte	0x04, 0x37
        /*0002*/ 	.short	(.L_16 - .L_15)
.L_15:
        /*0004*/ 	.word	0x00000082


	//----- nvinfo : EIATTR_KPARAM_INFO
	.align		4
.L_16:
        /*0008*/ 	.byte	0x04, 0x17
        /*000a*/ 	.short	(.L_18 - .L_17)
.L_17:
        /*000c*/ 	.word	0x00000000
        /*0010*/ 	.short	0x0001
        /*0012*/ 	.short	0x0008
        /*0014*/ 	.byte	0x00, 0xf0, 0x11, 0x00


	//----- nvinfo : EIATTR_KPARAM_INFO
	.align		4
.L_18:
        /*0018*/ 	.byte	0x04, 0x17
        /*001a*/ 	.short	(.L_20 - .L_19)
.L_19:
        /*001c*/ 	.word	0x00000000
        /*0020*/ 	.short	0x0000
        /*0022*/ 	.short	0x0000
        /*0024*/ 	.byte	0x00, 0xf5, 0x21, 0x00


	//----- nvinfo : EIATTR_SPARSE_MMA_MASK
	.align		4
.L_20:
        /*0028*/ 	.byte	0x03, 0x50
        /*002a*/ 	.short	0x0000


	//----- nvinfo : EIATTR_MAXREG_COUNT
	.align		4
        /*002c*/ 	.byte	0x03, 0x1b
        /*002e*/ 	.short	0x00ff


	//----- nvinfo : EIATTR_NUM_BARRIERS
	.align		4
        /*0030*/ 	.byte	0x02, 0x4c
        /*0032*/ 	.byte	0x01
	.zero		1


	//----- nvinfo : EIATTR_MERCURY_ISA_VERSION
	.align		4
        /*0034*/ 	.byte	0x03, 0x5f
        /*0036*/ 	.short	0x0101


	//----- nvinfo : EIATTR_VRC_CTA_INIT_COUNT
	.align		4
        /*0038*/ 	.byte	0x02, 0x4a
	.zero		1
	.zero		1


	//----- nvinfo : EIATTR_EXIT_INSTR_OFFSETS
	.align		4
        /*003c*/ 	.byte	0x04, 0x1c
        /*003e*/ 	.short	(.L_22 - .L_21)


	//   ....[0]....
.L_21:
        /*0040*/ 	.word	0x00000270


	//   ....[1]....
        /*0044*/ 	.word	0x000002c0


	//----- nvinfo : EIATTR_CRS_STACK_SIZE
	.align		4
.L_22:
        /*0048*/ 	.byte	0x04, 0x1e
        /*004a*/ 	.short	(.L_24 - .L_23)
.L_23:
        /*004c*/ 	.word	0x00000000


	//----- nvinfo : EIATTR_CBANK_PARAM_SIZE
	.align		4
.L_24:
        /*0050*/ 	.byte	0x03, 0x19
        /*0052*/ 	.short	0x000c


	//----- nvinfo : EIATTR_PARAM_CBANK
	.align		4
        /*0054*/ 	.byte	0x04, 0x0a
        /*0056*/ 	.short	(.L_26 - .L_25)
	.align		4
.L_25:
        /*0058*/ 	.word	index@(.nv.constant0._Z10piEstimatePdi)
        /*005c*/ 	.short	0x0380
        /*005e*/ 	.short	0x000c


	//----- nvinfo : EIATTR_SW_WAR
	.align		4
.L_26:
        /*0060*/ 	.byte	0x04, 0x36
        /*0062*/ 	.short	(.L_28 - .L_27)
.L_27:
        /*0064*/ 	.word	0x00000008
.L_28:


//--------------------- .nv.callgraph             --------------------------
	.section	.nv.callgraph,"",@"SHT_CUDA_CALLGRAPH"
	.align	4
	.sectionentsize	8
	.align		4
        /*0000*/ 	.word	0x00000000
	.align		4
        /*0004*/ 	.word	0xffffffff
	.align		4
        /*0008*/ 	.word	0x00000000
	.align		4
        /*000c*/ 	.word	0xfffffffe
	.align		4
        /*0010*/ 	.word	0x00000000
	.align		4
        /*0014*/ 	.word	0xfffffffd
	.align		4
        /*0018*/ 	.word	0x00000000
	.align		4
        /*001c*/ 	.word	0xfffffffc


//--------------------- .nv.constant4             --------------------------
	.section	.nv.constant4,"a",@progbits
	.align	8
	.align		8
.nv.constant4:
        /*0000*/ 	.dword	precalc_xorwow_matrix
	.align		8
        /*0008*/ 	.dword	precalc_xorwow_offset_matrix
	.align		8
        /*0010*/ 	.dword	mrg32k3aM1
	.align		8
        /*0018*/ 	.dword	mrg32k3aM2
	.align		8
        /*0020*/ 	.dword	mrg32k3aM1SubSeq
	.align		8
        /*0028*/ 	.dword	mrg32k3aM2SubSeq
	.align		8
        /*0030*/ 	.dword	mrg32k3aM1Seq
	.align		8
        /*0038*/ 	.dword	mrg32k3aM2Seq


//--------------------- .nv.constant3             --------------------------
	.section	.nv.constant3,"a",@progbits
	.align	8
.nv.constant3:
	.type		__cr_lgamma_table,@object
	.size		__cr_lgamma_table,(.L_8 - __cr_lgamma_table)
__cr_lgamma_table:
        /*0000*/ 	.byte	0x00, 0x00, 0x00, 0x00, 0x00, 0x00, 0x00, 0x00, 0x00, 0x00, 0x00, 0x00, 0x00, 0x00, 0x00, 0x00
        /*0010*/ 	.byte	0xef, 0x39, 0xfa, 0xfe, 0x42, 0x2e, 0xe6, 0x3f, 0x02, 0x20, 0x2a, 0xfa, 0x0b, 0xab, 0xfc, 0x3f
        /*0020*/ 	.byte	0xf9, 0x2c, 0x92, 0x7c, 0xa7, 0x6c, 0x09, 0x40, 0xc9, 0x79, 0x44, 0x3c, 0x64, 0x26, 0x13, 0x40
        /*0030*/ 	.byte	0xca, 0x01, 0xcf, 0x3a, 0x27, 0x51, 0x1a, 0x40, 0x30, 0xcc, 0x2d, 0xf3, 0xe1, 0x0c, 0x21, 0x40
        /*0040*/ 	.byte	0x0d, 0xb7, 0xfc, 0x82, 0x8e, 0x35, 0x25, 0x40
.L_8:


//--------------------- .text._Z10piEstimatePdi   --------------------------
	.section	.text._Z10piEstimatePdi,"ax",@progbits
	.align	128
        .global         _Z10piEstimatePdi
        .type           _Z10piEstimatePdi,@function
        .size           _Z10piEstimatePdi,(.L_x_7 - _Z10piEstimatePdi)
        .other          _Z10piEstimatePdi,@"STO_CUDA_ENTRY STV_DEFAULT"
_Z10piEstimatePdi:
.text._Z10piEstimatePdi:
[----:B------:R-:W-:Y:S08]  /*0000*/  LDC R1, c[0x0][0x37c] ;  /* 0x0000df00ff017b82 */ /* 0x000ff00000000800 */
[----:B------:R-:W0:Y:S01]  /*0010*/  S2UR UR5, SR_CgaCtaId ;  /* 0x00000000000579c3 */ /* 0x000e220000008800 */
[----:B------:R-:W1:Y:S01]  /*0020*/  S2R R9, SR_TID.X ;  /* 0x0000000000097919 */ /* 0x000e620000002100 */
[----:B------:R-:W2:Y:S01]  /*0030*/  LDCU UR6, c[0x0][0x360] ;  /* 0x00006c00ff0677ac */ /* 0x000ea20008000800 */
[----:B------:R-:W-:Y:S01]  /*0040*/  BSSY.RECONVERGENT B0, `(.L_x_0) ;  /* 0x0000015000007945 */ /* 0x000fe20003800200 */
[----:B------:R-:W2:Y:S01]  /*0050*/  S2R R6, SR_CTAID.X ;  /* 0x0000000000067919 */ /* 0x000ea20000002500 */
[----:B------:R-:W-:-:S02]  /*0060*/  UMOV UR4, 0x400 ;  /* 0x0000040000047882 */ /* 0x000fc40000000000 */
[----:B0-----:R-:W-:Y:S01]  /*0070*/  ULEA UR4, UR5, UR4, 0x18 ;  /* 0x0000000405047291 */ /* 0x001fe2000f8ec0ff */
[----:B------:R-:W0:Y:S05]  /*0080*/  LDCU UR5, c[0x0][0x388] ;  /* 0x00007100ff0577ac */ /* 0x000e2a0008000800 */
[----:B-1----:R-:W-:Y:S01]  /*0090*/  LEA R7, R9, UR4, 0x3 ;  /* 0x0000000409077c11 */ /* 0x002fe2000f8e18ff */
[----:B--2---:R-:W-:-:S04]  /*00a0*/  IMAD R0, R6, UR6, R9 ;  /* 0x0000000606007c24 */ /* 0x004fc8000f8e0209 */
[----:B------:R1:W-:Y:S01]  /*00b0*/  STS.64 [R7], RZ ;  /* 0x000000ff07007388 */ /* 0x0003e20000000a00 */
[----:B------:R-:W-:Y:S01]  /*00c0*/  BAR.SYNC.DEFER_BLOCKING 0x0 ;  /* 0x0000000000007b1d */ /* 0x000fe20000010000 */
[----:B0-----:R-:W-:-:S13]  /*00d0*/  ISETP.GE.U32.AND P0, PT, R0, UR5, PT ;  /* 0x0000000500007c0c */ /* 0x001fda000bf06070 */
[----:B-1----:R-:W-:Y:S05]  /*00e0*/  @P0 BRA `(.L_x_1) ;  /* 0x0000000000280947 */ /* 0x002fea0003800000 */
[----:B------:R0:W1:Y:S01]  /*00f0*/  LDS.64 R2, [R7] ;  /* 0x0000000007027984 */ /* 0x0000620000000a00 */
[----:B------:R-:W-:Y:S01]  /*0100*/  BSSY.RECONVERGENT B1, `(.L_x_2) ;  /* 0x0000007000017945 */ /* 0x000fe20003800200 */
[----:B------:R-:W-:-:S07]  /*0110*/  IMAD.MOV.U32 R5, RZ, RZ, RZ ;  /* 0x000000ffff057224 */ /* 0x000fce00078e00ff */
.L_x_3:
[----:B------:R-:W-:Y:S01]  /*0120*/  VIADD R5, R5, UR6 ;  /* 0x0000000605057c36 */ /* 0x000fe20008000000 */
[----:B-1----:R-:W-:-:S03]  /*0130*/  DADD R2, R2, 1 ;  /* 0x3ff0000002027429 */ /* 0x002fc60000000000 */
[----:B------:R-:W-:-:S05]  /*0140*/  IMAD.IADD R4, R0, 0x1, R5 ;  /* 0x0000000100047824 */ /* 0x000fca00078e0205 */
[----:B------:R-:W-:-:S13]  /*0150*/  ISETP.GE.U32.AND P0, PT, R4, UR5, PT ;  /* 0x0000000504007c0c */ /* 0x000fda000bf06070 */
[----:B------:R-:W-:Y:S05]  /*0160*/  @!P0 BRA `(.L_x_3) ;  /* 0xfffffffc00ec8947 */ /* 0x000fea000383ffff */
[----:B------:R-:W-:Y:S05]  /*0170*/  BSYNC.RECONVERGENT B1 ;  /* 0x0000000000017941 */ /* 0x000fea0003800200 */
.L_x_2:
[----:B------:R1:W-:Y:S02]  /*0180*/  STS.64 [R7], R2 ;  /* 0x0000000207007388 */ /* 0x0003e40000000a00 */
.L_x_1:
[----:B------:R-:W-:Y:S05]  /*0190*/  BSYNC.RECONVERGENT B0 ;  /* 0x0000000000007941 */ /* 0x000fea0003800200 */
.L_x_0:
[----:B------:R-:W-:Y:S02]  /*01a0*/  ISETP.GE.U32.AND P1, PT, R6, 0x2, PT ;  /* 0x000000020600780c */ /* 0x000fe40003f26070 */
[----:B------:R-:W-:-:S11]  /*01b0*/  ISETP.NE.AND P0, PT, R9, RZ, PT ;  /* 0x000000ff0900720c */ /* 0x000fd60003f05270 */
[----:B------:R-:W-:Y:S05]  /*01c0*/  @!P1 BRA `(.L_x_4) ;  /* 0x0000000000249947 */ /* 0x000fea0003800000 */
[----:B-1----:R1:W2:Y:S02]  /*01d0*/  LDS.64 R2, [R7] ;  /* 0x0000000007027984 */ /* 0x0022a40000000a00 */
.L_x_5:
[----:B------:R-:W-:Y:S02]  /*01e0*/  SHF.R.U32.HI R0, RZ, 0x1, R6 ;  /* 0x00000001ff007819 */ /* 0x000fe40000011606 */
[----:B------:R-:W-:-:S03]  /*01f0*/  ISETP.GT.U32.AND P1, PT, R6, 0x3, PT ;  /* 0x000000030600780c */ /* 0x000fc60003f24070 */
[----:B------:R-:W-:Y:S02]  /*0200*/  IMAD R4, R0, 0x8, R7 ;  /* 0x0000000800047824 */ /* 0x000fe400078e0207 */
[----:B------:R-:W-:-:S04]  /*0210*/  IMAD.MOV.U32 R6, RZ, RZ, R0 ;  /* 0x000000ffff067224 */ /* 0x000fc800078e0000 */
[----:B------:R-:W2:Y:S02]  /*0220*/  LDS.64 R4, [R4] ;  /* 0x0000000004047984 */ /* 0x000ea40000000a00 */
[----:B--23--:R-:W-:-:S07]  /*0230*/  DADD R2, R4, R2 ;  /* 0x0000000004027229 */ /* 0x00cfce0000000002 */
[----:B------:R3:W-:Y:S01]  /*0240*/  STS.64 [R7], R2 ;  /* 0x0000000207007388 */ /* 0x0007e20000000a00 */
[----:B------:R-:W-:Y:S05]  /*0250*/  @P1 BRA `(.L_x_5) ;  /* 0xfffffffc00e01947 */ /* 0x000fea000383ffff */
.L_x_4:
[----:B------:R-:W-:Y:S06]  /*0260*/  BAR.SYNC.DEFER_BLOCKING 0x0 ;  /* 0x0000000000007b1d */ /* 0x000fec0000010000 */
[----:B------:R-:W-:Y:S05]  /*0270*/  @P0 EXIT ;  /* 0x000000000000094d */ /* 0x000fea0003800000 */
[----:B-1-3--:R-:W1:Y:S01]  /*0280*/  LDS.64 R2, [UR4] ;  /* 0x00000004ff027984 */ /* 0x00ae620008000a00 */
[----:B------:R-:W1:Y:S01]  /*0290*/  LDC.64 R4, c[0x0][0x380] ;  /* 0x0000e000ff047b82 */ /* 0x000e620000000a00 */
[----:B------:R-:W1:Y:S02]  /*02a0*/  LDCU.64 UR6, c[0x0][0x358] ;  /* 0x00006b00ff0677ac */ /* 0x000e640008000a00 */
[----:B-1----:R-:W-:Y:S01]  /*02b0*/  STG.E.64 desc[UR6][R4.64], R2 ;  /* 0x0000000204007986 */ /* 0x002fe2000c101b06 */
[----:B------:R-:W-:Y:S05]  /*02c0*/  EXIT ;  /* 0x000000000000794d */ /* 0x000fea0003800000 */
.L_x_6:
[----:B------:R-:W-:-:S00]  /*02d0*/  BRA `(.L_x_6) ;  /* 0xfffffffc00fc7947 */ /* 0x000fc0000383ffff */
[----:B------:R-:W-:-:S00]  /*02e0*/  NOP ;  /* 0x0000000000007918 */ /* 0x000fc00000000000 */
        /* <DEDUP_REMOVED lines=9> */
.L_x_7:


//--------------------- .nv.global.init           --------------------------
	.section	.nv.global.init,"aw",@progbits
	.align	4
.nv.global.init:
	.type		mrg32k3aM1SubSeq,@object
	.size		mrg32k3aM1SubSeq,(mrg32k3aM2SubSeq - mrg32k3aM1SubSeq)
mrg32k3aM1SubSeq:
        /*0000*/ 	.byte	0x0b, 0xcc, 0xee, 0x04, 0x73, 0x29, 0x8b, 0x6f, 0xf6, 0x53, 0x03, 0xf6, 0x23, 0xf6, 0xea, 0xda
        /* <DEDUP_REMOVED lines=125> */
	.type		mrg32k3aM2SubSeq,@object
	.size		mrg32k3aM2SubSeq,(mrg32k3aM1 - mrg32k3aM2SubSeq)
mrg32k3aM2SubSeq:
        /* <DEDUP_REMOVED lines=126> */
	.type		mrg32k3aM1,@object
	.size		mrg32k3aM1,(mrg32k3aM1Seq - mrg32k3aM1)
mrg32k3aM1:
        /* <DEDUP_REMOVED lines=144> */
	.type		mrg32k3aM1Seq,@object
	.size		mrg32k3aM1Seq,(mrg32k3aM2 - mrg32k3aM1Seq)
mrg32k3aM1Seq:
        /* <DEDUP_REMOVED lines=144> */
	.type		mrg32k3aM2,@object
	.size		mrg32k3aM2,(mrg32k3aM2Seq - mrg32k3aM2)
mrg32k3aM2:
        /* <DEDUP_REMOVED lines=144> */
	.type		mrg32k3aM2Seq,@object
	.size		mrg32k3aM2Seq,(precalc_xorwow_matrix - mrg32k3aM2Seq)
mrg32k3aM2Seq:
        /* <DEDUP_REMOVED lines=144> */
	.type		precalc_xorwow_matrix,@object
	.size		precalc_xorwow_matrix,(precalc_xorwow_offset_matrix - precalc_xorwow_matrix)
precalc_xorwow_matrix:
        /* <DEDUP_REMOVED lines=6400> */
	.type		precalc_xorwow_offset_matrix,@object
	.size		precalc_xorwow_offset_matrix,(.L_1 - precalc_xorwow_offset_matrix)
precalc_xorwow_offset_matrix:
        /* <DEDUP_REMOVED lines=6400> */
.L_1:


//--------------------- .nv.shared._Z10piEstimatePdi --------------------------
	.section	.nv.shared._Z10piEstimatePdi,"aw",@nobits
	.sectionflags	@""
	.align	8
.nv.shared._Z10piEstimatePdi:
	.zero		3072


//--------------------- .nv.shared.reserved.0     --------------------------
	.section	.nv.shared.reserved.0,"aw",@nobits
	.weak		__nv_reservedSMEM_offset_0_alias
	.size		__nv_reservedSMEM_offset_0_alias, 0, 64
	.other		__nv_reservedSMEM_offset_0_alias,@"STO_CUDA_RESERVED_SHARED STV_DEFAULT"
__nv_reservedSMEM_offset_0_alias:
	.zero		0
	.zero		64


//--------------------- .nv.constant0._Z10piEstimatePdi --------------------------
	.section	.nv.constant0._Z10piEstimatePdi,"a",@progbits
	.sectionflags	@""
	.align	4
.nv.constant0._Z10piEstimatePdi:
	.zero		908


//--------------------- SYMBOLS --------------------------

	.type		.nv.reservedSmem.offset0,@object
	.size		.nv.reservedSmem.offset0,0x4
	.type		.nv.reservedSmem.cap,@object
	.size		.nv.reservedSmem.cap,0x4
